	.headerflags	@"EF_CUDA_TEXMODE_UNIFIED EF_CUDA_64BIT_ADDRESS EF_CUDA_ACCELERATORS EF_CUDA_SM90 EF_CUDA_VIRTUAL_SM(EF_CUDA_SM90)"
	.elftype	@"ET_EXEC"


//--------------------- .nv.info                  --------------------------
	.section	.nv.info,"",@"SHT_CUDA_INFO"
	.align	4


	//----- nvinfo : EIATTR_REGCOUNT
	.align		4
        /*0000*/ 	.byte	0x04, 0x2f
        /*0002*/ 	.short	(.L_3 - .L_2)
	.align		4
.L_2:
        /*0004*/ 	.word	index@(triton_poi_fused__native_batch_norm_legit_no_training_24)
        /*0008*/ 	.word	0x00000012


	//----- nvinfo : EIATTR_MIN_STACK_SIZE
	.align		4
.L_3:
        /*000c*/ 	.byte	0x04, 0x12
        /*000e*/ 	.short	(.L_5 - .L_4)
	.align		4
.L_4:
        /*0010*/ 	.word	index@(triton_poi_fused__native_batch_norm_legit_no_training_24)
        /*0014*/ 	.word	0x00000000


	//----- nvinfo : EIATTR_FRAME_SIZE
	.align		4
.L_5:
        /*0018*/ 	.byte	0x04, 0x11
        /*001a*/ 	.short	(.L_7 - .L_6)
	.align		4
.L_6:
        /*001c*/ 	.word	index@(triton_poi_fused__native_batch_norm_legit_no_training_24)
        /*0020*/ 	.word	0x00000000


	//----- nvinfo : EIATTR_MIN_STACK_SIZE
	.align		4
.L_7:
        /*0024*/ 	.byte	0x04, 0x12
        /*0026*/ 	.short	(.L_9 - .L_8)
	.align		4
.L_8:
        /*0028*/ 	.word	index@(triton_poi_fused__native_batch_norm_legit_no_training_24)
        /*002c*/ 	.word	0x00000000
.L_9:


//--------------------- .nv.info.triton_poi_fused__native_batch_norm_legit_no_training_24 --------------------------
	.section	.nv.info.triton_poi_fused__native_batch_norm_legit_no_training_24,"",@"SHT_CUDA_INFO"
	.sectionflags	@""
	.align	4


	//----- nvinfo : EIATTR_CUDA_API_VERSION
	.align		4
        /*0000*/ 	.byte	0x04, 0x37
        /*0002*/ 	.short	(.L_11 - .L_10)
.L_10:
        /*0004*/ 	.word	0x0000007c


	//----- nvinfo : EIATTR_KPARAM_INFO
	.align		4
.L_11:
        /*0008*/ 	.byte	0x04, 0x17
        /*000a*/ 	.short	(.L_13 - .L_12)
.L_12:
        /*000c*/ 	.word	0x00000000
        /*0010*/ 	.short	0x0006
        /*0012*/ 	.short	0x0030
        /*0014*/ 	.byte	0x00, 0xf0, 0x11, 0x00


	//----- nvinfo : EIATTR_KPARAM_INFO
	.align		4
.L_13:
        /*0018*/ 	.byte	0x04, 0x17
        /*001a*/ 	.short	(.L_15 - .L_14)
.L_14:
        /*001c*/ 	.word	0x00000000
        /*0020*/ 	.short	0x0005
        /*0022*/ 	.short	0x0028
        /*0024*/ 	.byte	0x00, 0xf4, 0x21, 0x00


	//----- nvinfo : EIATTR_KPARAM_INFO
	.align		4
.L_15:
        /*0028*/ 	.byte	0x04, 0x17
        /*002a*/ 	.short	(.L_17 - .L_16)
.L_16:
        /*002c*/ 	.word	0x00000000
        /*0030*/ 	.short	0x0004
        /*0032*/ 	.short	0x0020
        /*0034*/ 	.byte	0x00, 0xf4, 0x21, 0x00


	//----- nvinfo : EIATTR_KPARAM_INFO
	.align		4
.L_17:
        /*0038*/ 	.byte	0x04, 0x17
        /*003a*/ 	.short	(.L_19 - .L_18)
.L_18:
        /*003c*/ 	.word	0x00000000
        /*0040*/ 	.short	0x0003
        /*0042*/ 	.short	0x0018
        /*0044*/ 	.byte	0x00, 0xf4, 0x21, 0x00


	//----- nvinfo : EIATTR_KPARAM_INFO
	.align		4
.L_19:
        /*0048*/ 	.byte	0x04, 0x17
        /*004a*/ 	.short	(.L_21 - .L_20)
.L_20:
        /*004c*/ 	.word	0x00000000
        /*0050*/ 	.short	0x0002
        /*0052*/ 	.short	0x0010
        /*0054*/ 	.byte	0x00, 0xf4, 0x21, 0x00


	//----- nvinfo : EIATTR_KPARAM_INFO
	.align		4
.L_21:
        /*0058*/ 	.byte	0x04, 0x17
        /*005a*/ 	.short	(.L_23 - .L_22)
.L_22:
        /*005c*/ 	.word	0x00000000
        /*0060*/ 	.short	0x0001
        /*0062*/ 	.short	0x0008
        /*0064*/ 	.byte	0x00, 0xf4, 0x21, 0x00


	//----- nvinfo : EIATTR_KPARAM_INFO
	.align		4
.L_23:
        /*0068*/ 	.byte	0x04, 0x17
        /*006a*/ 	.short	(.L_25 - .L_24)
.L_24:
        /*006c*/ 	.word	0x00000000
        /*0070*/ 	.short	0x0000
        /*0072*/ 	.short	0x0000
        /*0074*/ 	.byte	0x00, 0xf4, 0x21, 0x00


	//----- nvinfo : EIATTR_SPARSE_MMA_MASK
	.align		4
.L_25:
        /*0078*/ 	.byte	0x03, 0x50
        /*007a*/ 	.short	0x0000


	//----- nvinfo : EIATTR_MAXREG_COUNT
	.align		4
        /*007c*/ 	.byte	0x03, 0x1b
        /*007e*/ 	.short	0x00ff


	//----- nvinfo : EIATTR_EXIT_INSTR_OFFSETS
	.align		4
        /*0080*/ 	.byte	0x04, 0x1c
        /*0082*/ 	.short	(.L_27 - .L_26)


	//   ....[0]....
.L_26:
        /*0084*/ 	.word	0x000002e0


	//   ....[1]....
        /*0088*/ 	.word	0x00000300


	//----- nvinfo : EIATTR_REQNTID
	.align		4
.L_27:
        /*008c*/ 	.byte	0x04, 0x10
        /*008e*/ 	.short	(.L_29 - .L_28)
.L_28:
        /*0090*/ 	.word	0x00000080
        /*0094*/ 	.word	0x00000001
        /*0098*/ 	.word	0x00000001


	//----- nvinfo : EIATTR_CBANK_PARAM_SIZE
	.align		4
.L_29:
        /*009c*/ 	.byte	0x03, 0x19
        /*009e*/ 	.short	0x0034


	//----- nvinfo : EIATTR_PARAM_CBANK
	.align		4
        /*00a0*/ 	.byte	0x04, 0x0a
        /*00a2*/ 	.short	(.L_31 - .L_30)
	.align		4
.L_30:
        /*00a4*/ 	.word	index@(.nv.constant0.triton_poi_fused__native_batch_norm_legit_no_training_24)
        /*00a8*/ 	.short	0x0210
        /*00aa*/ 	.short	0x0034


	//----- nvinfo : EIATTR_SW_WAR
	.align		4
.L_31:
        /*00ac*/ 	.byte	0x04, 0x36
        /*00ae*/ 	.short	(.L_33 - .L_32)
.L_32:
        /*00b0*/ 	.word	0x00000008
.L_33:


//--------------------- .nv.callgraph             --------------------------
	.section	.nv.callgraph,"",@"SHT_CUDA_CALLGRAPH"
	.align	4
	.sectionentsize	8
	.align		4
        /*0000*/ 	.word	0x00000000
	.align		4
        /*0004*/ 	.word	0xffffffff
	.align		4
        /*0008*/ 	.word	0x00000000
	.align		4
        /*000c*/ 	.word	0xfffffffe
	.align		4
        /*0010*/ 	.word	0x00000000
	.align		4
        /*0014*/ 	.word	0xfffffffd
	.align		4
        /*0018*/ 	.word	0x00000000
	.align		4
        /*001c*/ 	.word	0xfffffffc


//--------------------- .nv.constant4             --------------------------
	.section	.nv.constant4,"a",@progbits
	.align	8
	.align		8
.nv.constant4:
        /*0000*/ 	.dword	_$_str
	.align		8
        /*0008*/ 	.dword	_$_str_$_2


//--------------------- .text.triton_poi_fused__native_batch_norm_legit_no_training_24 --------------------------
	.section	.text.triton_poi_fused__native_batch_norm_legit_no_training_24,"ax",@progbits
	.align	128
        .global         triton_poi_fused__native_batch_norm_legit_no_training_24
        .type           triton_poi_fused__native_batch_norm_legit_no_training_24,@function
        .size           triton_poi_fused__native_batch_norm_legit_no_training_24,(.L_x_1 - triton_poi_fused__native_batch_norm_legit_no_training_24)
        .other          triton_poi_fused__native_batch_norm_legit_no_training_24,@"STO_CUDA_ENTRY STV_DEFAULT"
triton_poi_fused__native_batch_norm_legit_no_training_24:
.text.triton_poi_fused__native_batch_norm_legit_no_training_24:
[----:B------:R-:W0:Y:S01]  /*0000*/  LDC R1, c[0x0][0x28] ;  /* 0x00000a00ff017b82 */ /* 0x000e220000000800 */
[----:B------:R-:W1:Y:S07]  /*0010*/  S2R R0, SR_TID.X ;  /* 0x0000000000007919 */ /* 0x000e6e0000002100 */
[----:B------:R-:W2:Y:S01]  /*0020*/  LDC.64 R8, c[0x0][0x220] ;  /* 0x00008800ff087b82 */ /* 0x000ea20000000a00 */
[----:B------:R-:W-:Y:S01]  /*0030*/  HFMA2.MMA R14, -RZ, RZ, 0, 0 ;  /* 0x00000000ff0e7435 */ /* 0x000fe200000001ff */
[----:B------:R-:W-:Y:S01]  /*0040*/  ULDC.64 UR4, c[0x0][0x208] ;  /* 0x0000820000047ab9 */ /* 0x000fe20000000a00 */
[----:B------:R-:W3:Y:S05]  /*0050*/  S2R R3, SR_CTAID.X ;  /* 0x0000000000037919 */ /* 0x000eea0000002500 */
[----:B------:R-:W4:Y:S08]  /*0060*/  LDC.64 R4, c[0x0][0x210] ;  /* 0x00008400ff047b82 */ /* 0x000f300000000a00 */
[----:B------:R-:W5:Y:S08]  /*0070*/  LDC.64 R6, c[0x0][0x218] ;  /* 0x00008600ff067b82 */ /* 0x000f700000000a00 */
[----:B------:R-:W5:Y:S01]  /*0080*/  LDC.64 R10, c[0x0][0x228] ;  /* 0x00008a00ff0a7b82 */ /* 0x000f620000000a00 */
[----:B-1----:R-:W-:-:S07]  /*0090*/  LOP3.LUT R0, R0, 0x7f, RZ, 0xc0, !PT ;  /* 0x0000007f00007812 */ /* 0x002fce00078ec0ff */
[----:B------:R-:W1:Y:S01]  /*00a0*/  LDC.64 R12, c[0x0][0x230] ;  /* 0x00008c00ff0c7b82 */ /* 0x000e620000000a00 */
[----:B---3--:R-:W-:Y:S02]  /*00b0*/  SHF.R.S32.HI R2, RZ, 0x18, R3 ;  /* 0x00000018ff027819 */ /* 0x008fe40000011403 */
[----:B------:R-:W-:Y:S02]  /*00c0*/  LEA R0, R3, R0, 0x7 ;  /* 0x0000000003007211 */ /* 0x000fe400078e38ff */
[----:B------:R-:W-:Y:S02]  /*00d0*/  SGXT R3, R2, 0x1 ;  /* 0x000000010203781a */ /* 0x000fe40000000200 */
[----:B------:R-:W-:Y:S02]  /*00e0*/  ISETP.GE.AND P2, PT, R0, 0x400, PT ;  /* 0x000004000000780c */ /* 0x000fe40003f46270 */
[----:B------:R-:W-:-:S04]  /*00f0*/  LEA.HI R3, R3, R0, RZ, 0x8 ;  /* 0x0000000003037211 */ /* 0x000fc800078f40ff */
[----:B------:R-:W-:-:S04]  /*0100*/  LOP3.LUT R3, R3, 0xffffff00, RZ, 0xc0, !PT ;  /* 0xffffff0003037812 */ /* 0x000fc800078ec0ff */
[----:B------:R-:W-:-:S05]  /*0110*/  IADD3 R15, R0, -R3, RZ ;  /* 0x80000003000f7210 */ /* 0x000fca0007ffe0ff */
[----:B--2---:R-:W-:-:S05]  /*0120*/  IMAD.WIDE R8, R15, 0x4, R8 ;  /* 0x000000040f087825 */ /* 0x004fca00078e0208 */
[----:B------:R2:W3:Y:S01]  /*0130*/  @!P2 LDG.E.EL R14, desc[UR4][R8.64] ;  /* 0x00000004080ea981 */ /* 0x0004e2000c2e1900 */
[----:B------:R-:W-:Y:S01]  /*0140*/  CS2R R2, SRZ ;  /* 0x0000000000027805 */ /* 0x000fe2000001ff00 */
[----:B----4-:R-:W-:-:S04]  /*0150*/  IMAD.WIDE R4, R0, 0x4, R4 ;  /* 0x0000000400047825 */ /* 0x010fc800078e0204 */
[C---:B-----5:R-:W-:Y:S01]  /*0160*/  IMAD.WIDE R6, R15.reuse, 0x4, R6 ;  /* 0x000000040f067825 */ /* 0x060fe200078e0206 */
[----:B------:R4:W5:Y:S03]  /*0170*/  @!P2 LDG.E R2, desc[UR4][R4.64] ;  /* 0x000000040402a981 */ /* 0x000966000c1e1900 */
[C---:B0-2---:R-:W-:Y:S01]  /*0180*/  IMAD.WIDE R8, R15.reuse, 0x4, R10 ;  /* 0x000000040f087825 */ /* 0x045fe200078e020a */
[----:B------:R0:W5:Y:S03]  /*0190*/  @!P2 LDG.E.EL R3, desc[UR4][R6.64] ;  /* 0x000000040603a981 */ /* 0x000166000c2e1900 */
[----:B-1----:R-:W-:Y:S01]  /*01a0*/  IMAD.WIDE R10, R15, 0x4, R12 ;  /* 0x000000040f0a7825 */ /* 0x002fe200078e020c */
[----:B------:R-:W-:Y:S01]  /*01b0*/  CS2R R12, SRZ ;  /* 0x00000000000c7805 */ /* 0x000fe2000001ff00 */
[----:B----4-:R-:W1:Y:S05]  /*01c0*/  LDC.64 R4, c[0x0][0x238] ;  /* 0x00008e00ff047b82 */ /* 0x010e6a0000000a00 */
[----:B------:R-:W2:Y:S04]  /*01d0*/  @!P2 LDG.E.EL R12, desc[UR4][R8.64] ;  /* 0x00000004080ca981 */ /* 0x000ea8000c2e1900 */
[----:B------:R-:W2:Y:S01]  /*01e0*/  @!P2 LDG.E.EL R13, desc[UR4][R10.64] ;  /* 0x000000040a0da981 */ /* 0x000ea2000c2e1900 */
[----:B0-----:R-:W-:Y:S01]  /*01f0*/  MOV R6, 0x3e800000 ;  /* 0x3e80000000067802 */ /* 0x001fe20000000f00 */
[----:B---3--:R-:W-:-:S04]  /*0200*/  FADD R14, R14, 9.9999997473787516356e-06 ;  /* 0x3727c5ac0e0e7421 */ /* 0x008fc80000000000 */
[----:B------:R-:W0:Y:S01]  /*0210*/  MUFU.SQRT R15, R14 ;  /* 0x0000000e000f7308 */ /* 0x000e220000002000 */
[----:B-----5:R-:W-:Y:S01]  /*0220*/  FADD R2, -R3, R2 ;  /* 0x0000000203027221 */ /* 0x020fe20000000100 */
[C---:B0-----:R-:W-:Y:S02]  /*0230*/  FSETP.GT.AND P0, PT, R15.reuse, 8.50705917302346158658e+37, PT ;  /* 0x7e8000000f00780b */ /* 0x041fe40003f04000 */
[----:B------:R-:W-:Y:S02]  /*0240*/  FSETP.GEU.AND P1, PT, R15, 1.175494350822287508e-38, PT ;  /* 0x008000000f00780b */ /* 0x000fe40003f2e000 */
[----:B------:R-:W-:-:S09]  /*0250*/  FSEL R6, R6, 1, P0 ;  /* 0x3f80000006067808 */ /* 0x000fd20000000000 */
[----:B------:R-:W-:Y:S02]  /*0260*/  @P0 FMUL R15, R15, 0.25 ;  /* 0x3e8000000f0f0820 */ /* 0x000fe40000400000 */
[----:B------:R-:W-:Y:S02]  /*0270*/  @!P1 FMUL R6, R6, 16777216 ;  /* 0x4b80000006069820 */ /* 0x000fe40000400000 */
[----:B------:R-:W-:-:S06]  /*0280*/  @!P1 FMUL R15, R15, 16777216 ;  /* 0x4b8000000f0f9820 */ /* 0x000fcc0000400000 */
[----:B------:R-:W0:Y:S02]  /*0290*/  MUFU.RCP R15, R15 ;  /* 0x0000000f000f7308 */ /* 0x000e240000001000 */
[----:B0-----:R-:W-:-:S04]  /*02a0*/  FMUL R3, R15, R6 ;  /* 0x000000060f037220 */ /* 0x001fc80000400000 */
[----:B------:R-:W-:Y:S01]  /*02b0*/  FMUL R6, R2, R3 ;  /* 0x0000000302067220 */ /* 0x000fe20000400000 */
[----:B-1----:R-:W-:-:S04]  /*02c0*/  IMAD.WIDE R2, R0, 0x4, R4 ;  /* 0x0000000400027825 */ /* 0x002fc800078e0204 */
[----:B--2---:R-:W-:Y:S01]  /*02d0*/  FFMA R13, R6, R12, R13 ;  /* 0x0000000c060d7223 */ /* 0x004fe2000000000d */
[----:B------:R-:W-:Y:S06]  /*02e0*/  @P2 EXIT ;  /* 0x000000000000294d */ /* 0x000fec0003800000 */
[----:B------:R-:W-:Y:S01]  /*02f0*/  STG.E desc[UR4][R2.64], R13 ;  /* 0x0000000d02007986 */ /* 0x000fe2000c101904 */
[----:B------:R-:W-:Y:S05]  /*0300*/  EXIT ;  /* 0x000000000000794d */ /* 0x000fea0003800000 */
.L_x_0:
[----:B------:R-:W-:-:S00]  /*0310*/  BRA `(.L_x_0) ;  /* 0xfffffffc00fc7947 */ /* 0x000fc0000383ffff */
[----:B------:R-:W-:-:S00]  /*0320*/  NOP ;  /* 0x0000000000007918 */ /* 0x000fc00000000000 */
        /* <DEDUP_REMOVED lines=13> */
.L_x_1:


//--------------------- .nv.global.init           --------------------------
	.section	.nv.global.init,"aw",@progbits
.nv.global.init:
	.type		_$_str,@object
	.size		_$_str,(_$_str_$_2 - _$_str)
_$_str:
        /*0000*/ 	.byte	0x5f, 0x5f, 0x43, 0x55, 0x44, 0x41, 0x5f, 0x46, 0x54, 0x5a, 0x00
	.type		_$_str_$_2,@object
	.size		_$_str_$_2,(.L_1 - _$_str_$_2)
_$_str_$_2:
        /*000b*/ 	.byte	0x5f, 0x5f, 0x43, 0x55, 0x44, 0x41, 0x5f, 0x50, 0x52, 0x45, 0x43, 0x5f, 0x53, 0x51, 0x52, 0x54
        /*001b*/ 	.byte	0x00
.L_1:


//--------------------- .nv.constant0.triton_poi_fused__native_batch_norm_legit_no_training_24 --------------------------
	.section	.nv.constant0.triton_poi_fused__native_batch_norm_legit_no_training_24,"a",@progbits
	.sectionflags	@""
	.align	4
.nv.constant0.triton_poi_fused__native_batch_norm_legit_no_training_24:
	.zero		580
